//
// Generated by NVIDIA NVVM Compiler
//
// Compiler Build ID: CL-36424714
// Cuda compilation tools, release 13.0, V13.0.88
// Based on NVVM 20.0.0
//

.version 9.0
.target sm_100
.address_size 64

	// .globl	_Z10addIntegerPiS_S_
.extern .func  (.param .b32 func_retval0) vprintf
(
	.param .b64 vprintf_param_0,
	.param .b64 vprintf_param_1
)
;
.global .align 1 .b8 $str[24] = {73, 110, 32, 71, 80, 85, 32, 46, 46, 46, 46, 46, 46, 115, 117, 109, 32, 105, 115, 32, 37, 100, 10};

.visible .entry _Z10addIntegerPiS_S_(
	.param .u64 .ptr .align 1 _Z10addIntegerPiS_S__param_0,
	.param .u64 .ptr .align 1 _Z10addIntegerPiS_S__param_1,
	.param .u64 .ptr .align 1 _Z10addIntegerPiS_S__param_2
)
{
	.local .align 8 .b8 	__local_depot0[8];
	.reg .b64 	%SP;
	.reg .b64 	%SPL;
	.reg .b32 	%r<6>;
	.reg .b64 	%rd<11>;

	mov.u64 	%SPL, __local_depot0;
	cvta.local.u64 	%SP, %SPL;
	ld.param.u64 	%rd1, [_Z10addIntegerPiS_S__param_0];
	ld.param.u64 	%rd2, [_Z10addIntegerPiS_S__param_1];
	ld.param.u64 	%rd3, [_Z10addIntegerPiS_S__param_2];
	cvta.to.global.u64 	%rd4, %rd3;
	cvta.to.global.u64 	%rd5, %rd2;
	cvta.to.global.u64 	%rd6, %rd1;
	add.u64 	%rd7, %SP, 0;
	add.u64 	%rd8, %SPL, 0;
	ld.global.u32 	%r1, [%rd6];
	ld.global.u32 	%r2, [%rd5];
	add.s32 	%r3, %r2, %r1;
	st.global.u32 	[%rd4], %r3;
	st.local.u32 	[%rd8], %r3;
	mov.u64 	%rd9, $str;
	cvta.global.u64 	%rd10, %rd9;
	{ // callseq 0, 0
	.param .b64 param0;
	st.param.b64 	[param0], %rd10;
	.param .b64 param1;
	st.param.b64 	[param1], %rd7;
	.param .b32 retval0;
	call.uni (retval0), 
	vprintf, 
	(
	param0, 
	param1
	);
	ld.param.b32 	%r4, [retval0];
	} // callseq 0
	ret;

}


// ===== COMPILED SASS (sm_100) =====

	.target	sm_100

	.elftype	@"ET_EXEC"


//--------------------- .note.nv.tkinfo           --------------------------
	.section	.note.nv.tkinfo,"",@"SHT_NOTE"
	.sectionflags	@"SHF_NOTE_NV_TKINFO"
	.tkinfo
        /*0018*/ 	.word	0x00000002
        /*0030*/ 	.string	""
        /*0030*/ 	.string	"ptxas"
        /*0030*/ 	.string	"Cuda compilation tools, release 13.0, V13.0.88"
        /*0030*/ 	.string	"Build cuda_13.0.r13.0/compiler.36424714_0"
        /*0030*/ 	.string	"-arch sm_100 -m 64 "



//--------------------- .note.nv.cuinfo           --------------------------
	.section	.note.nv.cuinfo,"",@"SHT_NOTE"
	.sectionflags	@"SHF_NOTE_NV_CUINFO"
        /*0018*/ 	.short	0x0002
        /*001a*/ 	.short	0x0064
        /*001c*/ 	.short	0x0082
	.zero		2


//--------------------- .nv.info                  --------------------------
	.section	.nv.info,"",@"SHT_CUDA_INFO"
	.align	4


	//----- nvinfo : EIATTR_REGCOUNT
	.align		4
        /*0000*/ 	.byte	0x04, 0x2f
        /*0002*/ 	.short	(.L_2 - .L_1)
	.align		4
.L_1:
        /*0004*/ 	.word	index@(_Z10addIntegerPiS_S_)
        /*0008*/ 	.word	0x00000018


	//----- nvinfo : EIATTR_FRAME_SIZE
	.align		4
.L_2:
        /*000c*/ 	.byte	0x04, 0x11
        /*000e*/ 	.short	(.L_4 - .L_3)
	.align		4
.L_3:
        /*0010*/ 	.word	index@(_Z10addIntegerPiS_S_)
        /*0014*/ 	.word	0x00000008


	//----- nvinfo : EIATTR_MIN_STACK_SIZE
	.align		4
.L_4:
        /*0018*/ 	.byte	0x04, 0x12
        /*001a*/ 	.short	(.L_6 - .L_5)
	.align		4
.L_5:
        /*001c*/ 	.word	index@(_Z10addIntegerPiS_S_)
        /*0020*/ 	.word	0x00000008
.L_6:


//--------------------- .nv.compat                --------------------------
	.section	.nv.compat,"",@"SHT_CUDA_COMPAT_INFO"
	.align	4
        /*0000*/ 	.byte	0x02, 0x09, 0x00, 0x00, 0x02, 0x02, 0x01, 0x00, 0x02, 0x05, 0x05, 0x00, 0x03, 0x07, 0x01, 0x01
        /*0010*/ 	.byte	0x02, 0x03, 0x00, 0x00, 0x02, 0x06, 0x01, 0x00, 0x04, 0x0b, 0x08, 0x00, 0x09, 0x00, 0x00, 0x00
        /*0020*/ 	.byte	0x00, 0x00, 0x00, 0x00


//--------------------- .nv.info._Z10addIntegerPiS_S_ --------------------------
	.section	.nv.info._Z10addIntegerPiS_S_,"",@"SHT_CUDA_INFO"
	.sectionflags	@""
	.align	4


	//----- nvinfo : EIATTR_CUDA_API_VERSION
	.align		4
        /*0000*/ 	.byte	0x04, 0x37
        /*0002*/ 	.short	(.L_8 - .L_7)
.L_7:
        /*0004*/ 	.word	0x00000082


	//----- nvinfo : EIATTR_KPARAM_INFO
	.align		4
.L_8:
        /*0008*/ 	.byte	0x04, 0x17
        /*000a*/ 	.short	(.L_10 - .L_9)
.L_9:
        /*000c*/ 	.word	0x00000000
        /*0010*/ 	.short	0x0002
        /*0012*/ 	.short	0x0010
        /*0014*/ 	.byte	0x00, 0xf5, 0x21, 0x00


	//----- nvinfo : EIATTR_KPARAM_INFO
	.align		4
.L_10:
        /*0018*/ 	.byte	0x04, 0x17
        /*001a*/ 	.short	(.L_12 - .L_11)
.L_11:
        /*001c*/ 	.word	0x00000000
        /*0020*/ 	.short	0x0001
        /*0022*/ 	.short	0x0008
        /*0024*/ 	.byte	0x00, 0xf5, 0x21, 0x00


	//----- nvinfo : EIATTR_KPARAM_INFO
	.align		4
.L_12:
        /*0028*/ 	.byte	0x04, 0x17
        /*002a*/ 	.short	(.L_14 - .L_13)
.L_13:
        /*002c*/ 	.word	0x00000000
        /*0030*/ 	.short	0x0000
        /*0032*/ 	.short	0x0000
        /*0034*/ 	.byte	0x00, 0xf5, 0x21, 0x00


	//----- nvinfo : EIATTR_SPARSE_MMA_MASK
	.align		4
.L_14:
        /*0038*/ 	.byte	0x03, 0x50
        /*003a*/ 	.short	0x0000


	//----- nvinfo : EIATTR_MAXREG_COUNT
	.align		4
        /*003c*/ 	.byte	0x03, 0x1b
        /*003e*/ 	.short	0x00ff


	//----- nvinfo : EIATTR_EXTERNS
	.align		4
        /*0040*/ 	.byte	0x04, 0x0f
        /*0042*/ 	.short	(.L_16 - .L_15)


	//   ....[0]....
	.align		4
.L_15:
        /*0044*/ 	.word	index@(vprintf)


	//----- nvinfo : EIATTR_MERCURY_ISA_VERSION
	.align		4
.L_16:
        /*0048*/ 	.byte	0x03, 0x5f
        /*004a*/ 	.short	0x0101


	//----- nvinfo : EIATTR_VRC_CTA_INIT_COUNT
	.align		4
        /*004c*/ 	.byte	0x02, 0x4a
	.zero		1
	.zero		1


	//----- nvinfo : EIATTR_SYSCALL_OFFSETS
	.align		4
        /*0050*/ 	.byte	0x04, 0x46
        /*0052*/ 	.short	(.L_18 - .L_17)


	//   ....[0]....
.L_17:
        /*0054*/ 	.word	0x00000150


	//----- nvinfo : EIATTR_EXIT_INSTR_OFFSETS
	.align		4
.L_18:
        /*0058*/ 	.byte	0x04, 0x1c
        /*005a*/ 	.short	(.L_20 - .L_19)


	//   ....[0]....
.L_19:
        /*005c*/ 	.word	0x00000160


	//----- nvinfo : EIATTR_CBANK_PARAM_SIZE
	.align		4
.L_20:
        /*0060*/ 	.byte	0x03, 0x19
        /*0062*/ 	.short	0x0018


	//----- nvinfo : EIATTR_PARAM_CBANK
	.align		4
        /*0064*/ 	.byte	0x04, 0x0a
        /*0066*/ 	.short	(.L_22 - .L_21)
	.align		4
.L_21:
        /*0068*/ 	.word	index@(.nv.constant0._Z10addIntegerPiS_S_)
        /*006c*/ 	.short	0x0380
        /*006e*/ 	.short	0x0018


	//----- nvinfo : EIATTR_SW_WAR
	.align		4
.L_22:
        /*0070*/ 	.byte	0x04, 0x36
        /*0072*/ 	.short	(.L_24 - .L_23)
.L_23:
        /*0074*/ 	.word	0x00000008
.L_24:


//--------------------- .nv.callgraph             --------------------------
	.section	.nv.callgraph,"",@"SHT_CUDA_CALLGRAPH"
	.align	4
	.sectionentsize	8
	.align		4
        /*0000*/ 	.word	0x00000000
	.align		4
        /*0004*/ 	.word	0xffffffff
	.align		4
        /*0008*/ 	.word	index@(_Z10addIntegerPiS_S_)
	.align		4
        /*000c*/ 	.word	index@(vprintf)
	.align		4
        /*0010*/ 	.word	0x00000000
	.align		4
        /*0014*/ 	.word	0xfffffffe
	.align		4
        /*0018*/ 	.word	0x00000000
	.align		4
        /*001c*/ 	.word	0xfffffffd
	.align		4
        /*0020*/ 	.word	0x00000000
	.align		4
        /*0024*/ 	.word	0xfffffffc


//--------------------- .nv.constant4             --------------------------
	.section	.nv.constant4,"a",@progbits
	.align	8
	.align		8
.nv.constant4:
        /*0000*/ 	.dword	vprintf
	.align		8
        /*0008*/ 	.dword	$str


//--------------------- .text._Z10addIntegerPiS_S_ --------------------------
	.section	.text._Z10addIntegerPiS_S_,"ax",@progbits
	.align	128
        .global         _Z10addIntegerPiS_S_
        .type           _Z10addIntegerPiS_S_,@function
        .size           _Z10addIntegerPiS_S_,(.L_x_2 - _Z10addIntegerPiS_S_)
        .other          _Z10addIntegerPiS_S_,@"STO_CUDA_ENTRY STV_DEFAULT"
_Z10addIntegerPiS_S_:
.text._Z10addIntegerPiS_S_:
[----:B------:R-:W0:Y:S08]  /*0000*/  LDC R1, c[0x0][0x37c] ;  /* 0x0000df00ff017b82 */ /* 0x000e300000000800 */
[----:B------:R-:W1:Y:S01]  /*0010*/  LDC.64 R4, c[0x0][0x380] ;  /* 0x0000e000ff047b82 */ /* 0x000e620000000a00 */
[----:B------:R-:W1:Y:S01]  /*0020*/  LDCU.64 UR4, c[0x0][0x358] ;  /* 0x00006b00ff0477ac */ /* 0x000e620008000a00 */
[----:B0-----:R-:W-:-:S06]  /*0030*/  VIADD R1, R1, 0xfffffff8 ;  /* 0xfffffff801017836 */ /* 0x001fcc0000000000 */
[----:B------:R-:W0:Y:S08]  /*0040*/  LDC.64 R2, c[0x0][0x388] ;  /* 0x0000e200ff027b82 */ /* 0x000e300000000a00 */
[----:B------:R-:W2:Y:S01]  /*0050*/  LDC.64 R8, c[0x0][0x390] ;  /* 0x0000e400ff087b82 */ /* 0x000ea20000000a00 */
[----:B------:R-:W3:Y:S01]  /*0060*/  LDCU UR6, c[0x0][0x2f8] ;  /* 0x00005f00ff0677ac */ /* 0x000ee20008000800 */
[----:B------:R-:W4:Y:S01]  /*0070*/  LDCU.64 UR8, c[0x4][0x8] ;  /* 0x01000100ff0877ac */ /* 0x000f220008000a00 */
[----:B-1----:R4:W5:Y:S04]  /*0080*/  LDG.E R0, desc[UR4][R4.64] ;  /* 0x0000000404007981 */ /* 0x002968000c1e1900 */
[----:B0-----:R-:W5:Y:S01]  /*0090*/  LDG.E R3, desc[UR4][R2.64] ;  /* 0x0000000402037981 */ /* 0x001f62000c1e1900 */
[----:B------:R-:W-:-:S02]  /*00a0*/  MOV R10, 0x0 ;  /* 0x00000000000a7802 */ /* 0x000fc40000000f00 */
[----:B---3--:R-:W-:-:S04]  /*00b0*/  IADD3 R6, P0, PT, R1, UR6, RZ ;  /* 0x0000000601067c10 */ /* 0x008fc8000ff1e0ff */
[----:B------:R-:W0:Y:S01]  /*00c0*/  LDC.64 R10, c[0x4][R10] ;  /* 0x010000000a0a7b82 */ /* 0x000e220000000a00 */
[----:B----4-:R-:W-:Y:S01]  /*00d0*/  MOV R4, UR8 ;  /* 0x0000000800047c02 */ /* 0x010fe20008000f00 */
[----:B------:R-:W-:Y:S02]  /*00e0*/  IMAD.U32 R5, RZ, RZ, UR9 ;  /* 0x00000009ff057e24 */ /* 0x000fe4000f8e00ff */
[----:B-----5:R-:W-:-:S05]  /*00f0*/  IMAD.IADD R0, R0, 0x1, R3 ;  /* 0x0000000100007824 */ /* 0x020fca00078e0203 */
[----:B------:R1:W-:Y:S04]  /*0100*/  STL [R1], R0 ;  /* 0x0000000001007387 */ /* 0x0003e80000100800 */
[----:B--2---:R1:W-:Y:S01]  /*0110*/  STG.E desc[UR4][R8.64], R0 ;  /* 0x0000000008007986 */ /* 0x0043e2000c101904 */
[----:B------:R-:W2:Y:S02]  /*0120*/  LDCU UR4, c[0x0][0x2fc] ;  /* 0x00005f80ff0477ac */ /* 0x000ea40008000800 */
[----:B012---:R-:W-:-:S07]  /*0130*/  IADD3.X R7, PT, PT, RZ, UR4, RZ, P0, !PT ;  /* 0x00000004ff077c10 */ /* 0x007fce00087fe4ff */
[----:B------:R-:W-:-:S07]  /*0140*/  LEPC R20, `(.L_x_0) ;  /* 0x000000001014794e */ /* 0x000fce0000000000 */
[----:B------:R-:W-:Y:S05]  /*0150*/  CALL.ABS.NOINC R10 ;  /* 0x000000000a007343 */ /* 0x000fea0003c00000 */
.L_x_0:
[----:B------:R-:W-:Y:S05]  /*0160*/  EXIT ;  /* 0x000000000000794d */ /* 0x000fea0003800000 */
.L_x_1:
[----:B------:R-:W-:-:S00]  /*0170*/  BRA `(.L_x_1) ;  /* 0xfffffffc00fc7947 */ /* 0x000fc0000383ffff */
[----:B------:R-:W-:-:S00]  /*0180*/  NOP ;  /* 0x0000000000007918 */ /* 0x000fc00000000000 */
[----:B------:R-:W-:-:S00]  /*0190*/  NOP ;  /* 0x0000000000007918 */ /* 0x000fc00000000000 */
[----:B------:R-:W-:-:S00]  /*01a0*/  NOP ;  /* 0x0000000000007918 */ /* 0x000fc00000000000 */
[----:B------:R-:W-:-:S00]  /*01b0*/  NOP ;  /* 0x0000000000007918 */ /* 0x000fc00000000000 */
[----:B------:R-:W-:-:S00]  /*01c0*/  NOP ;  /* 0x0000000000007918 */ /* 0x000fc00000000000 */
[----:B------:R-:W-:-:S00]  /*01d0*/  NOP ;  /* 0x0000000000007918 */ /* 0x000fc00000000000 */
[----:B------:R-:W-:-:S00]  /*01e0*/  NOP ;  /* 0x0000000000007918 */ /* 0x000fc00000000000 */
[----:B------:R-:W-:-:S00]  /*01f0*/  NOP ;  /* 0x0000000000007918 */ /* 0x000fc00000000000 */
.L_x_2:


//--------------------- .nv.global.init           --------------------------
	.section	.nv.global.init,"aw",@progbits
.nv.global.init:
	.type		$str,@object
	.size		$str,(.L_0 - $str)
$str:
        /*0000*/ 	.byte	0x49, 0x6e, 0x20, 0x47, 0x50, 0x55, 0x20, 0x2e, 0x2e, 0x2e, 0x2e, 0x2e, 0x2e, 0x73, 0x75, 0x6d
        /*0010*/ 	.byte	0x20, 0x69, 0x73, 0x20, 0x25, 0x64, 0x0a, 0x00
.L_0:


//--------------------- .nv.shared.reserved.0     --------------------------
	.section	.nv.shared.reserved.0,"aw",@nobits
	.weak		__nv_reservedSMEM_offset_0_alias
	.size		__nv_reservedSMEM_offset_0_alias, 0, 64
	.other		__nv_reservedSMEM_offset_0_alias,@"STO_CUDA_RESERVED_SHARED STV_DEFAULT"
__nv_reservedSMEM_offset_0_alias:
	.zero		0
	.zero		64


//--------------------- .nv.constant0._Z10addIntegerPiS_S_ --------------------------
	.section	.nv.constant0._Z10addIntegerPiS_S_,"a",@progbits
	.sectionflags	@""
	.align	4
.nv.constant0._Z10addIntegerPiS_S_:
	.zero		920


//--------------------- SYMBOLS --------------------------

	.type		.nv.reservedSmem.offset0,@object
	.size		.nv.reservedSmem.offset0,0x4
	.type		vprintf,@function
